//
// Generated by NVIDIA NVVM Compiler
//
// Compiler Build ID: CL-36424714
// Cuda compilation tools, release 13.0, V13.0.88
// Based on NVVM 20.0.0
//

.version 9.0
.target sm_100
.address_size 64

	// .globl	_Z3sumPiS_S_

.visible .entry _Z3sumPiS_S_(
	.param .u64 .ptr .align 1 _Z3sumPiS_S__param_0,
	.param .u64 .ptr .align 1 _Z3sumPiS_S__param_1,
	.param .u64 .ptr .align 1 _Z3sumPiS_S__param_2
)
{
	.reg .b32 	%r<5>;
	.reg .b64 	%rd<11>;

	ld.param.u64 	%rd1, [_Z3sumPiS_S__param_0];
	ld.param.u64 	%rd2, [_Z3sumPiS_S__param_1];
	ld.param.u64 	%rd3, [_Z3sumPiS_S__param_2];
	cvta.to.global.u64 	%rd4, %rd3;
	cvta.to.global.u64 	%rd5, %rd2;
	cvta.to.global.u64 	%rd6, %rd1;
	mov.u32 	%r1, %ctaid.x;
	mul.wide.u32 	%rd7, %r1, 4;
	add.s64 	%rd8, %rd6, %rd7;
	ld.global.u32 	%r2, [%rd8];
	add.s64 	%rd9, %rd5, %rd7;
	ld.global.u32 	%r3, [%rd9];
	add.s32 	%r4, %r3, %r2;
	add.s64 	%rd10, %rd4, %rd7;
	st.global.u32 	[%rd10], %r4;
	ret;

}


// ===== COMPILED SASS (sm_100) =====

	.target	sm_100

	.elftype	@"ET_EXEC"


//--------------------- .note.nv.tkinfo           --------------------------
	.section	.note.nv.tkinfo,"",@"SHT_NOTE"
	.sectionflags	@"SHF_NOTE_NV_TKINFO"
	.tkinfo
        /*0018*/ 	.word	0x00000002
        /*0030*/ 	.string	""
        /*0030*/ 	.string	"ptxas"
        /*0030*/ 	.string	"Cuda compilation tools, release 13.0, V13.0.88"
        /*0030*/ 	.string	"Build cuda_13.0.r13.0/compiler.36424714_0"
        /*0030*/ 	.string	"-arch sm_100 -m 64 "



//--------------------- .note.nv.cuinfo           --------------------------
	.section	.note.nv.cuinfo,"",@"SHT_NOTE"
	.sectionflags	@"SHF_NOTE_NV_CUINFO"
        /*0018*/ 	.short	0x0002
        /*001a*/ 	.short	0x0064
        /*001c*/ 	.short	0x0082
	.zero		2


//--------------------- .nv.info                  --------------------------
	.section	.nv.info,"",@"SHT_CUDA_INFO"
	.align	4


	//----- nvinfo : EIATTR_REGCOUNT
	.align		4
        /*0000*/ 	.byte	0x04, 0x2f
        /*0002*/ 	.short	(.L_1 - .L_0)
	.align		4
.L_0:
        /*0004*/ 	.word	index@(_Z3sumPiS_S_)
        /*0008*/ 	.word	0x0000000c


	//----- nvinfo : EIATTR_FRAME_SIZE
	.align		4
.L_1:
        /*000c*/ 	.byte	0x04, 0x11
        /*000e*/ 	.short	(.L_3 - .L_2)
	.align		4
.L_2:
        /*0010*/ 	.word	index@(_Z3sumPiS_S_)
        /*0014*/ 	.word	0x00000000


	//----- nvinfo : EIATTR_MIN_STACK_SIZE
	.align		4
.L_3:
        /*0018*/ 	.byte	0x04, 0x12
        /*001a*/ 	.short	(.L_5 - .L_4)
	.align		4
.L_4:
        /*001c*/ 	.word	index@(_Z3sumPiS_S_)
        /*0020*/ 	.word	0x00000000
.L_5:


//--------------------- .nv.compat                --------------------------
	.section	.nv.compat,"",@"SHT_CUDA_COMPAT_INFO"
	.align	4
        /*0000*/ 	.byte	0x02, 0x09, 0x00, 0x00, 0x02, 0x02, 0x01, 0x00, 0x02, 0x05, 0x05, 0x00, 0x03, 0x07, 0x01, 0x01
        /*0010*/ 	.byte	0x02, 0x03, 0x00, 0x00, 0x02, 0x06, 0x01, 0x00, 0x04, 0x0b, 0x08, 0x00, 0x09, 0x00, 0x00, 0x00
        /*0020*/ 	.byte	0x00, 0x00, 0x00, 0x00


//--------------------- .nv.info._Z3sumPiS_S_     --------------------------
	.section	.nv.info._Z3sumPiS_S_,"",@"SHT_CUDA_INFO"
	.sectionflags	@""
	.align	4


	//----- nvinfo : EIATTR_CUDA_API_VERSION
	.align		4
        /*0000*/ 	.byte	0x04, 0x37
        /*0002*/ 	.short	(.L_7 - .L_6)
.L_6:
        /*0004*/ 	.word	0x00000082


	//----- nvinfo : EIATTR_KPARAM_INFO
	.align		4
.L_7:
        /*0008*/ 	.byte	0x04, 0x17
        /*000a*/ 	.short	(.L_9 - .L_8)
.L_8:
        /*000c*/ 	.word	0x00000000
        /*0010*/ 	.short	0x0002
        /*0012*/ 	.short	0x0010
        /*0014*/ 	.byte	0x00, 0xf5, 0x21, 0x00


	//----- nvinfo : EIATTR_KPARAM_INFO
	.align		4
.L_9:
        /*0018*/ 	.byte	0x04, 0x17
        /*001a*/ 	.short	(.L_11 - .L_10)
.L_10:
        /*001c*/ 	.word	0x00000000
        /*0020*/ 	.short	0x0001
        /*0022*/ 	.short	0x0008
        /*0024*/ 	.byte	0x00, 0xf5, 0x21, 0x00


	//----- nvinfo : EIATTR_KPARAM_INFO
	.align		4
.L_11:
        /*0028*/ 	.byte	0x04, 0x17
        /*002a*/ 	.short	(.L_13 - .L_12)
.L_12:
        /*002c*/ 	.word	0x00000000
        /*0030*/ 	.short	0x0000
        /*0032*/ 	.short	0x0000
        /*0034*/ 	.byte	0x00, 0xf5, 0x21, 0x00


	//----- nvinfo : EIATTR_SPARSE_MMA_MASK
	.align		4
.L_13:
        /*0038*/ 	.byte	0x03, 0x50
        /*003a*/ 	.short	0x0000


	//----- nvinfo : EIATTR_MAXREG_COUNT
	.align		4
        /*003c*/ 	.byte	0x03, 0x1b
        /*003e*/ 	.short	0x00ff


	//----- nvinfo : EIATTR_MERCURY_ISA_VERSION
	.align		4
        /*0040*/ 	.byte	0x03, 0x5f
        /*0042*/ 	.short	0x0101


	//----- nvinfo : EIATTR_VRC_CTA_INIT_COUNT
	.align		4
        /*0044*/ 	.byte	0x02, 0x4a
	.zero		1
	.zero		1


	//----- nvinfo : EIATTR_EXIT_INSTR_OFFSETS
	.align		4
        /*0048*/ 	.byte	0x04, 0x1c
        /*004a*/ 	.short	(.L_15 - .L_14)


	//   ....[0]....
.L_14:
        /*004c*/ 	.word	0x000000d0


	//----- nvinfo : EIATTR_CBANK_PARAM_SIZE
	.align		4
.L_15:
        /*0050*/ 	.byte	0x03, 0x19
        /*0052*/ 	.short	0x0018


	//----- nvinfo : EIATTR_PARAM_CBANK
	.align		4
        /*0054*/ 	.byte	0x04, 0x0a
        /*0056*/ 	.short	(.L_17 - .L_16)
	.align		4
.L_16:
        /*0058*/ 	.word	index@(.nv.constant0._Z3sumPiS_S_)
        /*005c*/ 	.short	0x0380
        /*005e*/ 	.short	0x0018


	//----- nvinfo : EIATTR_SW_WAR
	.align		4
.L_17:
        /*0060*/ 	.byte	0x04, 0x36
        /*0062*/ 	.short	(.L_19 - .L_18)
.L_18:
        /*0064*/ 	.word	0x00000008
.L_19:


//--------------------- .nv.callgraph             --------------------------
	.section	.nv.callgraph,"",@"SHT_CUDA_CALLGRAPH"
	.align	4
	.sectionentsize	8
	.align		4
        /*0000*/ 	.word	0x00000000
	.align		4
        /*0004*/ 	.word	0xffffffff
	.align		4
        /*0008*/ 	.word	0x00000000
	.align		4
        /*000c*/ 	.word	0xfffffffe
	.align		4
        /*0010*/ 	.word	0x00000000
	.align		4
        /*0014*/ 	.word	0xfffffffd
	.align		4
        /*0018*/ 	.word	0x00000000
	.align		4
        /*001c*/ 	.word	0xfffffffc


//--------------------- .text._Z3sumPiS_S_        --------------------------
	.section	.text._Z3sumPiS_S_,"ax",@progbits
	.align	128
        .global         _Z3sumPiS_S_
        .type           _Z3sumPiS_S_,@function
        .size           _Z3sumPiS_S_,(.L_x_1 - _Z3sumPiS_S_)
        .other          _Z3sumPiS_S_,@"STO_CUDA_ENTRY STV_DEFAULT"
_Z3sumPiS_S_:
.text._Z3sumPiS_S_:
[----:B------:R-:W-:Y:S01]  /*0000*/  LDC R1, c[0x0][0x37c] ;  /* 0x0000df00ff017b82 */ /* 0x000fe20000000800 */
[----:B------:R-:W0:Y:S07]  /*0010*/  S2R R9, SR_CTAID.X ;  /* 0x0000000000097919 */ /* 0x000e2e0000002500 */
[----:B------:R-:W0:Y:S01]  /*0020*/  LDC.64 R2, c[0x0][0x380] ;  /* 0x0000e000ff027b82 */ /* 0x000e220000000a00 */
[----:B------:R-:W1:Y:S07]  /*0030*/  LDCU.64 UR4, c[0x0][0x358] ;  /* 0x00006b00ff0477ac */ /* 0x000e6e0008000a00 */
[----:B------:R-:W2:Y:S08]  /*0040*/  LDC.64 R4, c[0x0][0x388] ;  /* 0x0000e200ff047b82 */ /* 0x000eb00000000a00 */
[----:B------:R-:W3:Y:S01]  /*0050*/  LDC.64 R6, c[0x0][0x390] ;  /* 0x0000e400ff067b82 */ /* 0x000ee20000000a00 */
[----:B0-----:R-:W-:-:S04]  /*0060*/  IMAD.WIDE.U32 R2, R9, 0x4, R2 ;  /* 0x0000000409027825 */ /* 0x001fc800078e0002 */
[C---:B--2---:R-:W-:Y:S02]  /*0070*/  IMAD.WIDE.U32 R4, R9.reuse, 0x4, R4 ;  /* 0x0000000409047825 */ /* 0x044fe400078e0004 */
[----:B-1----:R-:W2:Y:S04]  /*0080*/  LDG.E R2, desc[UR4][R2.64] ;  /* 0x0000000402027981 */ /* 0x002ea8000c1e1900 */
[----:B------:R-:W2:Y:S01]  /*0090*/  LDG.E R5, desc[UR4][R4.64] ;  /* 0x0000000404057981 */ /* 0x000ea2000c1e1900 */
[----:B---3--:R-:W-:Y:S01]  /*00a0*/  IMAD.WIDE.U32 R6, R9, 0x4, R6 ;  /* 0x0000000409067825 */ /* 0x008fe200078e0006 */
[----:B--2---:R-:W-:-:S05]  /*00b0*/  IADD3 R9, PT, PT, R2, R5, RZ ;  /* 0x0000000502097210 */ /* 0x004fca0007ffe0ff */
[----:B------:R-:W-:Y:S01]  /*00c0*/  STG.E desc[UR4][R6.64], R9 ;  /* 0x0000000906007986 */ /* 0x000fe2000c101904 */
[----:B------:R-:W-:Y:S05]  /*00d0*/  EXIT ;  /* 0x000000000000794d */ /* 0x000fea0003800000 */
.L_x_0:
[----:B------:R-:W-:-:S00]  /*00e0*/  BRA `(.L_x_0) ;  /* 0xfffffffc00fc7947 */ /* 0x000fc0000383ffff */
[----:B------:R-:W-:-:S00]  /*00f0*/  NOP ;  /* 0x0000000000007918 */ /* 0x000fc00000000000 */
        /* <DEDUP_REMOVED lines=8> */
.L_x_1:


//--------------------- .nv.shared.reserved.0     --------------------------
	.section	.nv.shared.reserved.0,"aw",@nobits
	.weak		__nv_reservedSMEM_offset_0_alias
	.size		__nv_reservedSMEM_offset_0_alias, 0, 64
	.other		__nv_reservedSMEM_offset_0_alias,@"STO_CUDA_RESERVED_SHARED STV_DEFAULT"
__nv_reservedSMEM_offset_0_alias:
	.zero		0
	.zero		64


//--------------------- .nv.constant0._Z3sumPiS_S_ --------------------------
	.section	.nv.constant0._Z3sumPiS_S_,"a",@progbits
	.sectionflags	@""
	.align	4
.nv.constant0._Z3sumPiS_S_:
	.zero		920


//--------------------- SYMBOLS --------------------------

	.type		.nv.reservedSmem.offset0,@object
	.size		.nv.reservedSmem.offset0,0x4
